	.headerflags	@"EF_CUDA_TEXMODE_UNIFIED EF_CUDA_64BIT_ADDRESS EF_CUDA_ACCELERATORS EF_CUDA_SM90 EF_CUDA_VIRTUAL_SM(EF_CUDA_SM90)"
	.elftype	@"ET_EXEC"


//--------------------- .nv.info                  --------------------------
	.section	.nv.info,"",@"SHT_CUDA_INFO"
	.align	4


	//----- nvinfo : EIATTR_REGCOUNT
	.align		4
        /*0000*/ 	.byte	0x04, 0x2f
        /*0002*/ 	.short	(.L_2 - .L_1)
	.align		4
.L_1:
        /*0004*/ 	.word	index@(triton_poi_fused_add_native_layer_norm_7)
        /*0008*/ 	.word	0x0000001d


	//----- nvinfo : EIATTR_MIN_STACK_SIZE
	.align		4
.L_2:
        /*000c*/ 	.byte	0x04, 0x12
        /*000e*/ 	.short	(.L_4 - .L_3)
	.align		4
.L_3:
        /*0010*/ 	.word	index@(triton_poi_fused_add_native_layer_norm_7)
        /*0014*/ 	.word	0x00000000


	//----- nvinfo : EIATTR_FRAME_SIZE
	.align		4
.L_4:
        /*0018*/ 	.byte	0x04, 0x11
        /*001a*/ 	.short	(.L_6 - .L_5)
	.align		4
.L_5:
        /*001c*/ 	.word	index@(triton_poi_fused_add_native_layer_norm_7)
        /*0020*/ 	.word	0x00000000


	//----- nvinfo : EIATTR_MIN_STACK_SIZE
	.align		4
.L_6:
        /*0024*/ 	.byte	0x04, 0x12
        /*0026*/ 	.short	(.L_8 - .L_7)
	.align		4
.L_7:
        /*0028*/ 	.word	index@(triton_poi_fused_add_native_layer_norm_7)
        /*002c*/ 	.word	0x00000000
.L_8:


//--------------------- .nv.info.triton_poi_fused_add_native_layer_norm_7 --------------------------
	.section	.nv.info.triton_poi_fused_add_native_layer_norm_7,"",@"SHT_CUDA_INFO"
	.sectionflags	@""
	.align	4


	//----- nvinfo : EIATTR_CUDA_API_VERSION
	.align		4
        /*0000*/ 	.byte	0x04, 0x37
        /*0002*/ 	.short	(.L_10 - .L_9)
.L_9:
        /*0004*/ 	.word	0x0000007c


	//----- nvinfo : EIATTR_KPARAM_INFO
	.align		4
.L_10:
        /*0008*/ 	.byte	0x04, 0x17
        /*000a*/ 	.short	(.L_12 - .L_11)
.L_11:
        /*000c*/ 	.word	0x00000000
        /*0010*/ 	.short	0x0008
        /*0012*/ 	.short	0x0040
        /*0014*/ 	.byte	0x00, 0xf0, 0x11, 0x00


	//----- nvinfo : EIATTR_KPARAM_INFO
	.align		4
.L_12:
        /*0018*/ 	.byte	0x04, 0x17
        /*001a*/ 	.short	(.L_14 - .L_13)
.L_13:
        /*001c*/ 	.word	0x00000000
        /*0020*/ 	.short	0x0007
        /*0022*/ 	.short	0x0038
        /*0024*/ 	.byte	0x00, 0xf4, 0x21, 0x00


	//----- nvinfo : EIATTR_KPARAM_INFO
	.align		4
.L_14:
        /*0028*/ 	.byte	0x04, 0x17
        /*002a*/ 	.short	(.L_16 - .L_15)
.L_15:
        /*002c*/ 	.word	0x00000000
        /*0030*/ 	.short	0x0006
        /*0032*/ 	.short	0x0030
        /*0034*/ 	.byte	0x00, 0xf4, 0x21, 0x00


	//----- nvinfo : EIATTR_KPARAM_INFO
	.align		4
.L_16:
        /*0038*/ 	.byte	0x04, 0x17
        /*003a*/ 	.short	(.L_18 - .L_17)
.L_17:
        /*003c*/ 	.word	0x00000000
        /*0040*/ 	.short	0x0005
        /*0042*/ 	.short	0x0028
        /*0044*/ 	.byte	0x00, 0xf4, 0x21, 0x00


	//----- nvinfo : EIATTR_KPARAM_INFO
	.align		4
.L_18:
        /*0048*/ 	.byte	0x04, 0x17
        /*004a*/ 	.short	(.L_20 - .L_19)
.L_19:
        /*004c*/ 	.word	0x00000000
        /*0050*/ 	.short	0x0004
        /*0052*/ 	.short	0x0020
        /*0054*/ 	.byte	0x00, 0xf4, 0x21, 0x00


	//----- nvinfo : EIATTR_KPARAM_INFO
	.align		4
.L_20:
        /*0058*/ 	.byte	0x04, 0x17
        /*005a*/ 	.short	(.L_22 - .L_21)
.L_21:
        /*005c*/ 	.word	0x00000000
        /*0060*/ 	.short	0x0003
        /*0062*/ 	.short	0x0018
        /*0064*/ 	.byte	0x00, 0xf4, 0x21, 0x00


	//----- nvinfo : EIATTR_KPARAM_INFO
	.align		4
.L_22:
        /*0068*/ 	.byte	0x04, 0x17
        /*006a*/ 	.short	(.L_24 - .L_23)
.L_23:
        /*006c*/ 	.word	0x00000000
        /*0070*/ 	.short	0x0002
        /*0072*/ 	.short	0x0010
        /*0074*/ 	.byte	0x00, 0xf4, 0x21, 0x00


	//----- nvinfo : EIATTR_KPARAM_INFO
	.align		4
.L_24:
        /*0078*/ 	.byte	0x04, 0x17
        /*007a*/ 	.short	(.L_26 - .L_25)
.L_25:
        /*007c*/ 	.word	0x00000000
        /*0080*/ 	.short	0x0001
        /*0082*/ 	.short	0x0008
        /*0084*/ 	.byte	0x00, 0xf4, 0x21, 0x00


	//----- nvinfo : EIATTR_KPARAM_INFO
	.align		4
.L_26:
        /*0088*/ 	.byte	0x04, 0x17
        /*008a*/ 	.short	(.L_28 - .L_27)
.L_27:
        /*008c*/ 	.word	0x00000000
        /*0090*/ 	.short	0x0000
        /*0092*/ 	.short	0x0000
        /*0094*/ 	.byte	0x00, 0xf4, 0x21, 0x00


	//----- nvinfo : EIATTR_SPARSE_MMA_MASK
	.align		4
.L_28:
        /*0098*/ 	.byte	0x03, 0x50
        /*009a*/ 	.short	0x0000


	//----- nvinfo : EIATTR_MAXREG_COUNT
	.align		4
        /*009c*/ 	.byte	0x03, 0x1b
        /*009e*/ 	.short	0x00ff


	//----- nvinfo : EIATTR_EXIT_INSTR_OFFSETS
	.align		4
        /*00a0*/ 	.byte	0x04, 0x1c
        /*00a2*/ 	.short	(.L_30 - .L_29)


	//   ....[0]....
.L_29:
        /*00a4*/ 	.word	0x000003c0


	//   ....[1]....
        /*00a8*/ 	.word	0x000003e0


	//----- nvinfo : EIATTR_REQNTID
	.align		4
.L_30:
        /*00ac*/ 	.byte	0x04, 0x10
        /*00ae*/ 	.short	(.L_32 - .L_31)
.L_31:
        /*00b0*/ 	.word	0x00000020
        /*00b4*/ 	.word	0x00000001
        /*00b8*/ 	.word	0x00000001


	//----- nvinfo : EIATTR_CBANK_PARAM_SIZE
	.align		4
.L_32:
        /*00bc*/ 	.byte	0x03, 0x19
        /*00be*/ 	.short	0x0044


	//----- nvinfo : EIATTR_PARAM_CBANK
	.align		4
        /*00c0*/ 	.byte	0x04, 0x0a
        /*00c2*/ 	.short	(.L_34 - .L_33)
	.align		4
.L_33:
        /*00c4*/ 	.word	index@(.nv.constant0.triton_poi_fused_add_native_layer_norm_7)
        /*00c8*/ 	.short	0x0210
        /*00ca*/ 	.short	0x0044


	//----- nvinfo : EIATTR_SW_WAR
	.align		4
.L_34:
        /*00cc*/ 	.byte	0x04, 0x36
        /*00ce*/ 	.short	(.L_36 - .L_35)
.L_35:
        /*00d0*/ 	.word	0x00000008
.L_36:


//--------------------- .nv.callgraph             --------------------------
	.section	.nv.callgraph,"",@"SHT_CUDA_CALLGRAPH"
	.align	4
	.sectionentsize	8
	.align		4
        /*0000*/ 	.word	0x00000000
	.align		4
        /*0004*/ 	.word	0xffffffff
	.align		4
        /*0008*/ 	.word	0x00000000
	.align		4
        /*000c*/ 	.word	0xfffffffe
	.align		4
        /*0010*/ 	.word	0x00000000
	.align		4
        /*0014*/ 	.word	0xfffffffd
	.align		4
        /*0018*/ 	.word	0x00000000
	.align		4
        /*001c*/ 	.word	0xfffffffc


//--------------------- .nv.constant4             --------------------------
	.section	.nv.constant4,"a",@progbits
	.align	8
	.align		8
.nv.constant4:
        /*0000*/ 	.dword	_$_str


//--------------------- .text.triton_poi_fused_add_native_layer_norm_7 --------------------------
	.section	.text.triton_poi_fused_add_native_layer_norm_7,"ax",@progbits
	.align	128
        .global         triton_poi_fused_add_native_layer_norm_7
        .type           triton_poi_fused_add_native_layer_norm_7,@function
        .size           triton_poi_fused_add_native_layer_norm_7,(.L_x_1 - triton_poi_fused_add_native_layer_norm_7)
        .other          triton_poi_fused_add_native_layer_norm_7,@"STO_CUDA_ENTRY STV_DEFAULT"
triton_poi_fused_add_native_layer_norm_7:
.text.triton_poi_fused_add_native_layer_norm_7:
[----:B------:R-:W0:Y:S01]  /*0000*/  LDC R1, c[0x0][0x28] ;  /* 0x00000a00ff017b82 */ /* 0x000e220000000800 */
[----:B------:R-:W1:Y:S07]  /*0010*/  S2R R0, SR_TID.X ;  /* 0x0000000000007919 */ /* 0x000e6e0000002100 */
[----:B------:R-:W2:Y:S01]  /*0020*/  LDC.64 R14, c[0x0][0x230] ;  /* 0x00008c00ff0e7b82 */ /* 0x000ea20000000a00 */
[----:B------:R-:W-:Y:S01]  /*0030*/  HFMA2.MMA R26, -RZ, RZ, 0, 0 ;  /* 0x00000000ff1a7435 */ /* 0x000fe200000001ff */
[----:B------:R-:W-:Y:S01]  /*0040*/  CS2R R24, SRZ ;  /* 0x0000000000187805 */ /* 0x000fe2000001ff00 */
[----:B------:R-:W3:Y:S01]  /*0050*/  S2R R3, SR_CTAID.X ;  /* 0x0000000000037919 */ /* 0x000ee20000002500 */
[----:B------:R-:W-:-:S04]  /*0060*/  ULDC.64 UR4, c[0x0][0x208] ;  /* 0x0000820000047ab9 */ /* 0x000fc80000000a00 */
[----:B------:R-:W4:Y:S08]  /*0070*/  LDC.64 R8, c[0x0][0x218] ;  /* 0x00008600ff087b82 */ /* 0x000f300000000a00 */
[----:B------:R-:W5:Y:S08]  /*0080*/  LDC.64 R10, c[0x0][0x220] ;  /* 0x00008800ff0a7b82 */ /* 0x000f700000000a00 */
[----:B------:R-:W5:Y:S01]  /*0090*/  LDC.64 R12, c[0x0][0x228] ;  /* 0x00008a00ff0c7b82 */ /* 0x000f620000000a00 */
[----:B-1----:R-:W-:-:S07]  /*00a0*/  SHF.L.U32 R0, R0, 0x1, RZ ;  /* 0x0000000100007819 */ /* 0x002fce00000006ff */
[----:B------:R-:W1:Y:S01]  /*00b0*/  LDC.64 R6, c[0x0][0x210] ;  /* 0x00008400ff067b82 */ /* 0x000e620000000a00 */
[----:B------:R-:W-:-:S04]  /*00c0*/  LOP3.LUT R0, R0, 0x3e, RZ, 0xc0, !PT ;  /* 0x0000003e00007812 */ /* 0x000fc800078ec0ff */
[----:B---3--:R-:W-:-:S03]  /*00d0*/  LEA R0, R3, R0, 0x6 ;  /* 0x0000000003007211 */ /* 0x008fc600078e30ff */
[----:B------:R-:W3:Y:S01]  /*00e0*/  LDC.64 R16, c[0x0][0x238] ;  /* 0x00008e00ff107b82 */ /* 0x000ee20000000a00 */
[----:B------:R-:W-:Y:S02]  /*00f0*/  SHF.R.S32.HI R3, RZ, 0x1f, R0 ;  /* 0x0000001fff037819 */ /* 0x000fe40000011400 */
[----:B------:R-:W-:Y:S02]  /*0100*/  ISETP.GE.AND P0, PT, R0, 0x40, PT ;  /* 0x000000400000780c */ /* 0x000fe40003f06270 */
[----:B------:R-:W-:-:S03]  /*0110*/  LEA.HI R3, R3, R0, RZ, 0x2 ;  /* 0x0000000003037211 */ /* 0x000fc600078f10ff */
[----:B------:R-:W3:Y:S01]  /*0120*/  LDC.64 R18, c[0x0][0x240] ;  /* 0x00009000ff127b82 */ /* 0x000ee20000000a00 */
[----:B------:R-:W-:Y:S02]  /*0130*/  SHF.R.S32.HI R21, RZ, 0x2, R3 ;  /* 0x00000002ff157819 */ /* 0x000fe40000011403 */
[----:B------:R-:W-:Y:S02]  /*0140*/  LOP3.LUT R5, R3, 0xfffffffc, RZ, 0xc0, !PT ;  /* 0xfffffffc03057812 */ /* 0x000fe400078ec0ff */
[----:B------:R-:W-:Y:S01]  /*0150*/  CS2R R2, SRZ ;  /* 0x0000000000027805 */ /* 0x000fe2000001ff00 */
[----:B--2---:R-:W-:Y:S01]  /*0160*/  IMAD.WIDE R14, R21, 0x4, R14 ;  /* 0x00000004150e7825 */ /* 0x004fe200078e020e */
[----:B------:R-:W-:Y:S02]  /*0170*/  IADD3 R23, R0, -R5, RZ ;  /* 0x8000000500177210 */ /* 0x000fe40007ffe0ff */
[----:B------:R-:W-:Y:S02]  /*0180*/  CS2R R4, SRZ ;  /* 0x0000000000047805 */ /* 0x000fe4000001ff00 */
[----:B------:R-:W2:Y:S01]  /*0190*/  @!P0 LDG.E.EL R25, desc[UR4][R14.64] ;  /* 0x000000040e198981 */ /* 0x000ea2000c2e1900 */
[----:B----4-:R-:W-:-:S03]  /*01a0*/  IMAD.WIDE R8, R0, 0x4, R8 ;  /* 0x0000000400087825 */ /* 0x010fc600078e0208 */
[----:B------:R3:W4:Y:S01]  /*01b0*/  @!P0 LDG.E.EL R26, desc[UR4][R14.64] ;  /* 0x000000040e1a8981 */ /* 0x000722000c2e1900 */
[----:B-----5:R-:W-:-:S03]  /*01c0*/  IMAD.WIDE R10, R23, 0x4, R10 ;  /* 0x00000004170a7825 */ /* 0x020fc600078e020a */
[----:B------:R-:W5:Y:S01]  /*01d0*/  @!P0 LDG.E.64 R2, desc[UR4][R8.64] ;  /* 0x0000000408028981 */ /* 0x000f62000c1e1b00 */
[----:B0-----:R-:W-:Y:S01]  /*01e0*/  IMAD.WIDE R12, R21, 0x4, R12 ;  /* 0x00000004150c7825 */ /* 0x001fe200078e020c */
[----:B------:R-:W-:Y:S02]  /*01f0*/  CS2R R20, SRZ ;  /* 0x0000000000147805 */ /* 0x000fe4000001ff00 */
[----:B------:R0:W5:Y:S01]  /*0200*/  @!P0 LDG.E.EL.64 R4, desc[UR4][R10.64] ;  /* 0x000000040a048981 */ /* 0x000162000c2e1b00 */
[----:B-1----:R-:W-:Y:S01]  /*0210*/  IMAD.WIDE R6, R0, 0x4, R6 ;  /* 0x0000000400067825 */ /* 0x002fe200078e0206 */
[----:B------:R-:W-:Y:S02]  /*0220*/  MOV R22, RZ ;  /* 0x000000ff00167202 */ /* 0x000fe40000000f00 */
[----:B------:R-:W5:Y:S04]  /*0230*/  @!P0 LDG.E.EL R24, desc[UR4][R12.64] ;  /* 0x000000040c188981 */ /* 0x000f68000c2e1900 */
[----:B------:R1:W5:Y:S01]  /*0240*/  @!P0 LDG.E.64 R20, desc[UR4][R6.64] ;  /* 0x0000000406148981 */ /* 0x000362000c1e1b00 */
[----:B---3--:R-:W-:Y:S01]  /*0250*/  IMAD.WIDE R14, R23, 0x4, R16 ;  /* 0x00000004170e7825 */ /* 0x008fe200078e0210 */
[----:B0-----:R-:W-:-:S02]  /*0260*/  CS2R R10, SRZ ;  /* 0x00000000000a7805 */ /* 0x001fc4000001ff00 */
[----:B------:R5:W3:Y:S01]  /*0270*/  @!P0 LDG.E.EL R22, desc[UR4][R12.64] ;  /* 0x000000040c168981 */ /* 0x000ae2000c2e1900 */
[----:B------:R-:W-:Y:S01]  /*0280*/  CS2R R16, SRZ ;  /* 0x0000000000107805 */ /* 0x000fe2000001ff00 */
[----:B------:R-:W-:Y:S02]  /*0290*/  IMAD.WIDE R8, R23, 0x4, R18 ;  /* 0x0000000417087825 */ /* 0x000fe400078e0212 */
[----:B------:R-:W3:Y:S01]  /*02a0*/  @!P0 LDG.E.EL.64 R10, desc[UR4][R14.64] ;  /* 0x000000040e0a8981 */ /* 0x000ee2000c2e1b00 */
[----:B-1----:R-:W0:Y:S03]  /*02b0*/  LDC.64 R6, c[0x0][0x248] ;  /* 0x00009200ff067b82 */ /* 0x002e260000000a00 */
[----:B------:R-:W3:Y:S01]  /*02c0*/  @!P0 LDG.E.EL.64 R16, desc[UR4][R8.64] ;  /* 0x0000000408108981 */ /* 0x000ee2000c2e1b00 */
[----:B--2---:R-:W-:Y:S01]  /*02d0*/  FADD R25, R25, 9.9999997473787516356e-06 ;  /* 0x3727c5ac19197421 */ /* 0x004fe20000000000 */
[----:B----4-:R-:W-:-:S05]  /*02e0*/  FADD R26, R26, 9.9999997473787516356e-06 ;  /* 0x3727c5ac1a1a7421 */ /* 0x010fca0000000000 */
[----:B------:R-:W1:Y:S01]  /*02f0*/  MUFU.RSQ R25, R25 ;  /* 0x0000001900197308 */ /* 0x000e620000001400 */
[----:B-----5:R-:W-:-:S07]  /*0300*/  FADD R13, R4, R2 ;  /* 0x00000002040d7221 */ /* 0x020fce0000000000 */
[----:B------:R-:W2:Y:S01]  /*0310*/  MUFU.RSQ R26, R26 ;  /* 0x0000001a001a7308 */ /* 0x000ea20000001400 */
[----:B------:R-:W-:Y:S01]  /*0320*/  FADD R2, R5, R3 ;  /* 0x0000000305027221 */ /* 0x000fe20000000000 */
[----:B------:R-:W-:-:S03]  /*0330*/  FADD R13, R13, R20 ;  /* 0x000000140d0d7221 */ /* 0x000fc60000000000 */
[----:B------:R-:W-:Y:S01]  /*0340*/  FADD R21, R2, R21 ;  /* 0x0000001502157221 */ /* 0x000fe20000000000 */
[----:B---3--:R-:W-:-:S03]  /*0350*/  FADD R22, R13, -R22 ;  /* 0x800000160d167221 */ /* 0x008fc60000000000 */
[----:B------:R-:W-:Y:S01]  /*0360*/  FADD R21, R21, -R24 ;  /* 0x8000001815157221 */ /* 0x000fe20000000000 */
[----:B-1----:R-:W-:-:S03]  /*0370*/  FMUL R5, R25, R22 ;  /* 0x0000001619057220 */ /* 0x002fc60000400000 */
[----:B--2---:R-:W-:Y:S01]  /*0380*/  FMUL R4, R26, R21 ;  /* 0x000000151a047220 */ /* 0x004fe20000400000 */
[----:B0-----:R-:W-:-:S04]  /*0390*/  IMAD.WIDE R2, R0, 0x4, R6 ;  /* 0x0000000400027825 */ /* 0x001fc800078e0206 */
[----:B------:R-:W-:Y:S01]  /*03a0*/  FFMA R10, R5, R10, R16 ;  /* 0x0000000a050a7223 */ /* 0x000fe20000000010 */
[----:B------:R-:W-:Y:S01]  /*03b0*/  FFMA R11, R4, R11, R17 ;  /* 0x0000000b040b7223 */ /* 0x000fe20000000011 */
[----:B------:R-:W-:Y:S06]  /*03c0*/  @P0 EXIT ;  /* 0x000000000000094d */ /* 0x000fec0003800000 */
[----:B------:R-:W-:Y:S01]  /*03d0*/  STG.E.64 desc[UR4][R2.64], R10 ;  /* 0x0000000a02007986 */ /* 0x000fe2000c101b04 */
[----:B------:R-:W-:Y:S05]  /*03e0*/  EXIT ;  /* 0x000000000000794d */ /* 0x000fea0003800000 */
.L_x_0:
[----:B------:R-:W-:-:S00]  /*03f0*/  BRA `(.L_x_0) ;  /* 0xfffffffc00fc7947 */ /* 0x000fc0000383ffff */
[----:B------:R-:W-:-:S00]  /*0400*/  NOP ;  /* 0x0000000000007918 */ /* 0x000fc00000000000 */
[----:B------:R-:W-:-:S00]  /*0410*/  NOP ;  /* 0x0000000000007918 */ /* 0x000fc00000000000 */
[----:B------:R-:W-:-:S00]  /*0420*/  NOP ;  /* 0x0000000000007918 */ /* 0x000fc00000000000 */
[----:B------:R-:W-:-:S00]  /*0430*/  NOP ;  /* 0x0000000000007918 */ /* 0x000fc00000000000 */
[----:B------:R-:W-:-:S00]  /*0440*/  NOP ;  /* 0x0000000000007918 */ /* 0x000fc00000000000 */
[----:B------:R-:W-:-:S00]  /*0450*/  NOP ;  /* 0x0000000000007918 */ /* 0x000fc00000000000 */
[----:B------:R-:W-:-:S00]  /*0460*/  NOP ;  /* 0x0000000000007918 */ /* 0x000fc00000000000 */
[----:B------:R-:W-:-:S00]  /*0470*/  NOP ;  /* 0x0000000000007918 */ /* 0x000fc00000000000 */
.L_x_1:


//--------------------- .nv.global.init           --------------------------
	.section	.nv.global.init,"aw",@progbits
.nv.global.init:
	.type		_$_str,@object
	.size		_$_str,(.L_0 - _$_str)
_$_str:
        /*0000*/ 	.byte	0x5f, 0x5f, 0x43, 0x55, 0x44, 0x41, 0x5f, 0x46, 0x54, 0x5a, 0x00
.L_0:


//--------------------- .nv.constant0.triton_poi_fused_add_native_layer_norm_7 --------------------------
	.section	.nv.constant0.triton_poi_fused_add_native_layer_norm_7,"a",@progbits
	.sectionflags	@""
	.align	4
.nv.constant0.triton_poi_fused_add_native_layer_norm_7:
	.zero		596
